//
// Generated by NVIDIA NVVM Compiler
//
// Compiler Build ID: CL-36424714
// Cuda compilation tools, release 13.0, V13.0.88
// Based on NVVM 20.0.0
//

.version 9.0
.target sm_100
.address_size 64

	// .globl	_Z13write_patternPjmj

.visible .entry _Z13write_patternPjmj(
	.param .u64 .ptr .align 1 _Z13write_patternPjmj_param_0,
	.param .u64 _Z13write_patternPjmj_param_1,
	.param .u32 _Z13write_patternPjmj_param_2
)
{
	.reg .pred 	%p<2>;
	.reg .b32 	%r<8>;
	.reg .b64 	%rd<7>;

	ld.param.u64 	%rd2, [_Z13write_patternPjmj_param_0];
	ld.param.u64 	%rd3, [_Z13write_patternPjmj_param_1];
	ld.param.u32 	%r1, [_Z13write_patternPjmj_param_2];
	mov.u32 	%r2, %ctaid.x;
	mov.u32 	%r3, %ntid.x;
	mov.u32 	%r4, %tid.x;
	mad.lo.s32 	%r5, %r2, %r3, %r4;
	cvt.u64.u32 	%rd1, %r5;
	setp.le.u64 	%p1, %rd3, %rd1;
	@%p1 bra 	$L__BB0_2;
	cvt.u32.u64 	%r6, %rd1;
	cvta.to.global.u64 	%rd4, %rd2;
	add.s32 	%r7, %r1, %r6;
	shl.b64 	%rd5, %rd1, 2;
	add.s64 	%rd6, %rd4, %rd5;
	st.global.u32 	[%rd6], %r7;
$L__BB0_2:
	ret;

}
	// .globl	_Z13check_patternPKjmjPi
.visible .entry _Z13check_patternPKjmjPi(
	.param .u64 .ptr .align 1 _Z13check_patternPKjmjPi_param_0,
	.param .u64 _Z13check_patternPKjmjPi_param_1,
	.param .u32 _Z13check_patternPKjmjPi_param_2,
	.param .u64 .ptr .align 1 _Z13check_patternPKjmjPi_param_3
)
{
	.reg .pred 	%p<3>;
	.reg .b32 	%r<7>;
	.reg .b64 	%rd<12>;

	ld.param.u64 	%rd2, [_Z13check_patternPKjmjPi_param_0];
	ld.param.u64 	%rd4, [_Z13check_patternPKjmjPi_param_1];
	ld.param.u32 	%r1, [_Z13check_patternPKjmjPi_param_2];
	ld.param.u64 	%rd3, [_Z13check_patternPKjmjPi_param_3];
	mov.u32 	%r2, %ctaid.x;
	mov.u32 	%r3, %ntid.x;
	mov.u32 	%r4, %tid.x;
	mad.lo.s32 	%r5, %r2, %r3, %r4;
	cvt.u64.u32 	%rd1, %r5;
	setp.le.u64 	%p1, %rd4, %rd1;
	@%p1 bra 	$L__BB1_3;
	cvta.to.global.u64 	%rd5, %rd2;
	shl.b64 	%rd6, %rd1, 2;
	add.s64 	%rd7, %rd5, %rd6;
	ld.global.u32 	%rd8, [%rd7];
	cvt.u64.u32 	%rd9, %r1;
	add.s64 	%rd10, %rd9, %rd1;
	setp.eq.s64 	%p2, %rd10, %rd8;
	@%p2 bra 	$L__BB1_3;
	cvta.to.global.u64 	%rd11, %rd3;
	atom.global.add.u32 	%r6, [%rd11], 1;
$L__BB1_3:
	ret;

}


// ===== COMPILED SASS (sm_100) =====

	.target	sm_100

	.elftype	@"ET_EXEC"


//--------------------- .note.nv.tkinfo           --------------------------
	.section	.note.nv.tkinfo,"",@"SHT_NOTE"
	.sectionflags	@"SHF_NOTE_NV_TKINFO"
	.tkinfo
        /*0018*/ 	.word	0x00000002
        /*0030*/ 	.string	""
        /*0030*/ 	.string	"ptxas"
        /*0030*/ 	.string	"Cuda compilation tools, release 13.0, V13.0.88"
        /*0030*/ 	.string	"Build cuda_13.0.r13.0/compiler.36424714_0"
        /*0030*/ 	.string	"-arch sm_100 -m 64 "



//--------------------- .note.nv.cuinfo           --------------------------
	.section	.note.nv.cuinfo,"",@"SHT_NOTE"
	.sectionflags	@"SHF_NOTE_NV_CUINFO"
        /*0018*/ 	.short	0x0002
        /*001a*/ 	.short	0x0064
        /*001c*/ 	.short	0x0082
	.zero		2


//--------------------- .nv.info                  --------------------------
	.section	.nv.info,"",@"SHT_CUDA_INFO"
	.align	4


	//----- nvinfo : EIATTR_REGCOUNT
	.align		4
        /*0000*/ 	.byte	0x04, 0x2f
        /*0002*/ 	.short	(.L_1 - .L_0)
	.align		4
.L_0:
        /*0004*/ 	.word	index@(_Z13write_patternPjmj)
        /*0008*/ 	.word	0x00000008


	//----- nvinfo : EIATTR_FRAME_SIZE
	.align		4
.L_1:
        /*000c*/ 	.byte	0x04, 0x11
        /*000e*/ 	.short	(.L_3 - .L_2)
	.align		4
.L_2:
        /*0010*/ 	.word	index@(_Z13write_patternPjmj)
        /*0014*/ 	.word	0x00000000


	//----- nvinfo : EIATTR_REGCOUNT
	.align		4
.L_3:
        /*0018*/ 	.byte	0x04, 0x2f
        /*001a*/ 	.short	(.L_5 - .L_4)
	.align		4
.L_4:
        /*001c*/ 	.word	index@(_Z13check_patternPKjmjPi)
        /*0020*/ 	.word	0x00000008


	//----- nvinfo : EIATTR_FRAME_SIZE
	.align		4
.L_5:
        /*0024*/ 	.byte	0x04, 0x11
        /*0026*/ 	.short	(.L_7 - .L_6)
	.align		4
.L_6:
        /*0028*/ 	.word	index@(_Z13check_patternPKjmjPi)
        /*002c*/ 	.word	0x00000000


	//----- nvinfo : EIATTR_MIN_STACK_SIZE
	.align		4
.L_7:
        /*0030*/ 	.byte	0x04, 0x12
        /*0032*/ 	.short	(.L_9 - .L_8)
	.align		4
.L_8:
        /*0034*/ 	.word	index@(_Z13check_patternPKjmjPi)
        /*0038*/ 	.word	0x00000000


	//----- nvinfo : EIATTR_MIN_STACK_SIZE
	.align		4
.L_9:
        /*003c*/ 	.byte	0x04, 0x12
        /*003e*/ 	.short	(.L_11 - .L_10)
	.align		4
.L_10:
        /*0040*/ 	.word	index@(_Z13write_patternPjmj)
        /*0044*/ 	.word	0x00000000
.L_11:


//--------------------- .nv.compat                --------------------------
	.section	.nv.compat,"",@"SHT_CUDA_COMPAT_INFO"
	.align	4
        /*0000*/ 	.byte	0x02, 0x09, 0x00, 0x00, 0x02, 0x02, 0x01, 0x00, 0x02, 0x05, 0x05, 0x00, 0x03, 0x07, 0x01, 0x01
        /*0010*/ 	.byte	0x02, 0x03, 0x00, 0x00, 0x02, 0x06, 0x01, 0x00, 0x04, 0x0b, 0x08, 0x00, 0x09, 0x00, 0x00, 0x00
        /*0020*/ 	.byte	0x00, 0x00, 0x00, 0x00


//--------------------- .nv.info._Z13check_patternPKjmjPi --------------------------
	.section	.nv.info._Z13check_patternPKjmjPi,"",@"SHT_CUDA_INFO"
	.sectionflags	@""
	.align	4


	//----- nvinfo : EIATTR_CUDA_API_VERSION
	.align		4
        /*0000*/ 	.byte	0x04, 0x37
        /*0002*/ 	.short	(.L_13 - .L_12)
.L_12:
        /*0004*/ 	.word	0x00000082


	//----- nvinfo : EIATTR_KPARAM_INFO
	.align		4
.L_13:
        /*0008*/ 	.byte	0x04, 0x17
        /*000a*/ 	.short	(.L_15 - .L_14)
.L_14:
        /*000c*/ 	.word	0x00000000
        /*0010*/ 	.short	0x0003
        /*0012*/ 	.short	0x0018
        /*0014*/ 	.byte	0x00, 0xf5, 0x21, 0x00


	//----- nvinfo : EIATTR_KPARAM_INFO
	.align		4
.L_15:
        /*0018*/ 	.byte	0x04, 0x17
        /*001a*/ 	.short	(.L_17 - .L_16)
.L_16:
        /*001c*/ 	.word	0x00000000
        /*0020*/ 	.short	0x0002
        /*0022*/ 	.short	0x0010
        /*0024*/ 	.byte	0x00, 0xf0, 0x11, 0x00


	//----- nvinfo : EIATTR_KPARAM_INFO
	.align		4
.L_17:
        /*0028*/ 	.byte	0x04, 0x17
        /*002a*/ 	.short	(.L_19 - .L_18)
.L_18:
        /*002c*/ 	.word	0x00000000
        /*0030*/ 	.short	0x0001
        /*0032*/ 	.short	0x0008
        /*0034*/ 	.byte	0x00, 0xf0, 0x21, 0x00


	//----- nvinfo : EIATTR_KPARAM_INFO
	.align		4
.L_19:
        /*0038*/ 	.byte	0x04, 0x17
        /*003a*/ 	.short	(.L_21 - .L_20)
.L_20:
        /*003c*/ 	.word	0x00000000
        /*0040*/ 	.short	0x0000
        /*0042*/ 	.short	0x0000
        /*0044*/ 	.byte	0x00, 0xf5, 0x21, 0x00


	//----- nvinfo : EIATTR_SPARSE_MMA_MASK
	.align		4
.L_21:
        /*0048*/ 	.byte	0x03, 0x50
        /*004a*/ 	.short	0x0000


	//----- nvinfo : EIATTR_MAXREG_COUNT
	.align		4
        /*004c*/ 	.byte	0x03, 0x1b
        /*004e*/ 	.short	0x00ff


	//----- nvinfo : EIATTR_MERCURY_ISA_VERSION
	.align		4
        /*0050*/ 	.byte	0x03, 0x5f
        /*0052*/ 	.short	0x0101


	//----- nvinfo : EIATTR_INT_WARP_WIDE_INSTR_OFFSETS
	.align		4
        /*0054*/ 	.byte	0x04, 0x31
        /*0056*/ 	.short	(.L_23 - .L_22)


	//   ....[0]....
.L_22:
        /*0058*/ 	.word	0x00000160


	//----- nvinfo : EIATTR_VRC_CTA_INIT_COUNT
	.align		4
.L_23:
        /*005c*/ 	.byte	0x02, 0x4a
	.zero		1
	.zero		1


	//----- nvinfo : EIATTR_EXIT_INSTR_OFFSETS
	.align		4
        /*0060*/ 	.byte	0x04, 0x1c
        /*0062*/ 	.short	(.L_25 - .L_24)


	//   ....[0]....
.L_24:
        /*0064*/ 	.word	0x00000080


	//   ....[1]....
        /*0068*/ 	.word	0x00000130


	//   ....[2]....
        /*006c*/ 	.word	0x000001b0


	//----- nvinfo : EIATTR_CBANK_PARAM_SIZE
	.align		4
.L_25:
        /*0070*/ 	.byte	0x03, 0x19
        /*0072*/ 	.short	0x0020


	//----- nvinfo : EIATTR_PARAM_CBANK
	.align		4
        /*0074*/ 	.byte	0x04, 0x0a
        /*0076*/ 	.short	(.L_27 - .L_26)
	.align		4
.L_26:
        /*0078*/ 	.word	index@(.nv.constant0._Z13check_patternPKjmjPi)
        /*007c*/ 	.short	0x0380
        /*007e*/ 	.short	0x0020


	//----- nvinfo : EIATTR_SW_WAR
	.align		4
.L_27:
        /*0080*/ 	.byte	0x04, 0x36
        /*0082*/ 	.short	(.L_29 - .L_28)
.L_28:
        /*0084*/ 	.word	0x00000008
.L_29:


//--------------------- .nv.info._Z13write_patternPjmj --------------------------
	.section	.nv.info._Z13write_patternPjmj,"",@"SHT_CUDA_INFO"
	.sectionflags	@""
	.align	4


	//----- nvinfo : EIATTR_CUDA_API_VERSION
	.align		4
        /*0000*/ 	.byte	0x04, 0x37
        /*0002*/ 	.short	(.L_31 - .L_30)
.L_30:
        /*0004*/ 	.word	0x00000082


	//----- nvinfo : EIATTR_KPARAM_INFO
	.align		4
.L_31:
        /*0008*/ 	.byte	0x04, 0x17
        /*000a*/ 	.short	(.L_33 - .L_32)
.L_32:
        /*000c*/ 	.word	0x00000000
        /*0010*/ 	.short	0x0002
        /*0012*/ 	.short	0x0010
        /*0014*/ 	.byte	0x00, 0xf0, 0x11, 0x00


	//----- nvinfo : EIATTR_KPARAM_INFO
	.align		4
.L_33:
        /*0018*/ 	.byte	0x04, 0x17
        /*001a*/ 	.short	(.L_35 - .L_34)
.L_34:
        /*001c*/ 	.word	0x00000000
        /*0020*/ 	.short	0x0001
        /*0022*/ 	.short	0x0008
        /*0024*/ 	.byte	0x00, 0xf0, 0x21, 0x00


	//----- nvinfo : EIATTR_KPARAM_INFO
	.align		4
.L_35:
        /*0028*/ 	.byte	0x04, 0x17
        /*002a*/ 	.short	(.L_37 - .L_36)
.L_36:
        /*002c*/ 	.word	0x00000000
        /*0030*/ 	.short	0x0000
        /*0032*/ 	.short	0x0000
        /*0034*/ 	.byte	0x00, 0xf5, 0x21, 0x00


	//----- nvinfo : EIATTR_SPARSE_MMA_MASK
	.align		4
.L_37:
        /*0038*/ 	.byte	0x03, 0x50
        /*003a*/ 	.short	0x0000


	//----- nvinfo : EIATTR_MAXREG_COUNT
	.align		4
        /*003c*/ 	.byte	0x03, 0x1b
        /*003e*/ 	.short	0x00ff


	//----- nvinfo : EIATTR_MERCURY_ISA_VERSION
	.align		4
        /*0040*/ 	.byte	0x03, 0x5f
        /*0042*/ 	.short	0x0101


	//----- nvinfo : EIATTR_VRC_CTA_INIT_COUNT
	.align		4
        /*0044*/ 	.byte	0x02, 0x4a
	.zero		1
	.zero		1


	//----- nvinfo : EIATTR_EXIT_INSTR_OFFSETS
	.align		4
        /*0048*/ 	.byte	0x04, 0x1c
        /*004a*/ 	.short	(.L_39 - .L_38)


	//   ....[0]....
.L_38:
        /*004c*/ 	.word	0x00000080


	//   ....[1]....
        /*0050*/ 	.word	0x00000100


	//----- nvinfo : EIATTR_CBANK_PARAM_SIZE
	.align		4
.L_39:
        /*0054*/ 	.byte	0x03, 0x19
        /*0056*/ 	.short	0x0014


	//----- nvinfo : EIATTR_PARAM_CBANK
	.align		4
        /*0058*/ 	.byte	0x04, 0x0a
        /*005a*/ 	.short	(.L_41 - .L_40)
	.align		4
.L_40:
        /*005c*/ 	.word	index@(.nv.constant0._Z13write_patternPjmj)
        /*0060*/ 	.short	0x0380
        /*0062*/ 	.short	0x0014


	//----- nvinfo : EIATTR_SW_WAR
	.align		4
.L_41:
        /*0064*/ 	.byte	0x04, 0x36
        /*0066*/ 	.short	(.L_43 - .L_42)
.L_42:
        /*0068*/ 	.word	0x00000008
.L_43:


//--------------------- .nv.callgraph             --------------------------
	.section	.nv.callgraph,"",@"SHT_CUDA_CALLGRAPH"
	.align	4
	.sectionentsize	8
	.align		4
        /*0000*/ 	.word	0x00000000
	.align		4
        /*0004*/ 	.word	0xffffffff
	.align		4
        /*0008*/ 	.word	0x00000000
	.align		4
        /*000c*/ 	.word	0xfffffffe
	.align		4
        /*0010*/ 	.word	0x00000000
	.align		4
        /*0014*/ 	.word	0xfffffffd
	.align		4
        /*0018*/ 	.word	0x00000000
	.align		4
        /*001c*/ 	.word	0xfffffffc


//--------------------- .text._Z13check_patternPKjmjPi --------------------------
	.section	.text._Z13check_patternPKjmjPi,"ax",@progbits
	.align	128
        .global         _Z13check_patternPKjmjPi
        .type           _Z13check_patternPKjmjPi,@function
        .size           _Z13check_patternPKjmjPi,(.L_x_2 - _Z13check_patternPKjmjPi)
        .other          _Z13check_patternPKjmjPi,@"STO_CUDA_ENTRY STV_DEFAULT"
_Z13check_patternPKjmjPi:
.text._Z13check_patternPKjmjPi:
[----:B------:R-:W-:Y:S01]  /*0000*/  LDC R1, c[0x0][0x37c] ;  /* 0x0000df00ff017b82 */ /* 0x000fe20000000800 */
[----:B------:R-:W0:Y:S07]  /*0010*/  S2R R3, SR_TID.X ;  /* 0x0000000000037919 */ /* 0x000e2e0000002100 */
[----:B------:R-:W0:Y:S01]  /*0020*/  S2UR UR4, SR_CTAID.X ;  /* 0x00000000000479c3 */ /* 0x000e220000002500 */
[----:B------:R-:W1:Y:S07]  /*0030*/  LDCU.64 UR6, c[0x0][0x388] ;  /* 0x00007100ff0677ac */ /* 0x000e6e0008000a00 */
[----:B------:R-:W0:Y:S02]  /*0040*/  LDC R0, c[0x0][0x360] ;  /* 0x0000d800ff007b82 */ /* 0x000e240000000800 */
[----:B0-----:R-:W-:-:S05]  /*0050*/  IMAD R0, R0, UR4, R3 ;  /* 0x0000000400007c24 */ /* 0x001fca000f8e0203 */
[----:B-1----:R-:W-:-:S04]  /*0060*/  ISETP.GE.U32.AND P0, PT, R0, UR6, PT ;  /* 0x0000000600007c0c */ /* 0x002fc8000bf06070 */
[----:B------:R-:W-:-:S13]  /*0070*/  ISETP.GE.U32.AND.EX P0, PT, RZ, UR7, PT, P0 ;  /* 0x00000007ff007c0c */ /* 0x000fda000bf06100 */
[----:B------:R-:W-:Y:S05]  /*0080*/  @P0 EXIT ;  /* 0x000000000000094d */ /* 0x000fea0003800000 */
[----:B------:R-:W0:Y:S01]  /*0090*/  LDCU.64 UR6, c[0x0][0x380] ;  /* 0x00007000ff0677ac */ /* 0x000e220008000a00 */
[----:B------:R-:W1:Y:S01]  /*00a0*/  LDCU.64 UR4, c[0x0][0x358] ;  /* 0x00006b00ff0477ac */ /* 0x000e620008000a00 */
[C---:B0-----:R-:W-:Y:S01]  /*00b0*/  LEA R2, P0, R0.reuse, UR6, 0x2 ;  /* 0x0000000600027c11 */ /* 0x041fe2000f8010ff */
[----:B------:R-:W0:Y:S03]  /*00c0*/  LDCU UR6, c[0x0][0x390] ;  /* 0x00007200ff0677ac */ /* 0x000e260008000800 */
[----:B------:R-:W-:-:S05]  /*00d0*/  LEA.HI.X R3, R0, UR7, RZ, 0x2, P0 ;  /* 0x0000000700037c11 */ /* 0x000fca00080f14ff */
[----:B-1----:R-:W2:Y:S01]  /*00e0*/  LDG.E R2, desc[UR4][R2.64] ;  /* 0x0000000402027981 */ /* 0x002ea2000c1e1900 */
[----:B0-----:R-:W-:-:S05]  /*00f0*/  IADD3 R5, P0, PT, R0, UR6, RZ ;  /* 0x0000000600057c10 */ /* 0x001fca000ff1e0ff */
[----:B------:R-:W-:Y:S01]  /*0100*/  IMAD.X R0, RZ, RZ, RZ, P0 ;  /* 0x000000ffff007224 */ /* 0x000fe200000e06ff */
[----:B--2---:R-:W-:-:S04]  /*0110*/  ISETP.NE.U32.AND P0, PT, R5, R2, PT ;  /* 0x000000020500720c */ /* 0x004fc80003f05070 */
[----:B------:R-:W-:-:S13]  /*0120*/  ISETP.NE.AND.EX P0, PT, R0, RZ, PT, P0 ;  /* 0x000000ff0000720c */ /* 0x000fda0003f05300 */
[----:B------:R-:W-:Y:S05]  /*0130*/  @!P0 EXIT ;  /* 0x000000000000894d */ /* 0x000fea0003800000 */
[----:B------:R-:W0:Y:S01]  /*0140*/  S2R R0, SR_LANEID ;  /* 0x0000000000007919 */ /* 0x000e220000000000 */
[----:B------:R-:W1:Y:S01]  /*0150*/  LDC.64 R2, c[0x0][0x398] ;  /* 0x0000e600ff027b82 */ /* 0x000e620000000a00 */
[----:B------:R-:W-:Y:S02]  /*0160*/  VOTEU.ANY UR6, UPT, PT ;  /* 0x0000000000067886 */ /* 0x000fe400038e0100 */
[----:B------:R-:W-:Y:S02]  /*0170*/  UFLO.U32 UR7, UR6 ;  /* 0x00000006000772bd */ /* 0x000fe400080e0000 */
[----:B------:R-:W1:Y:S04]  /*0180*/  POPC R5, UR6 ;  /* 0x0000000600057d09 */ /* 0x000e680008000000 */
[----:B0-----:R-:W-:-:S13]  /*0190*/  ISETP.EQ.U32.AND P0, PT, R0, UR7, PT ;  /* 0x0000000700007c0c */ /* 0x001fda000bf02070 */
[----:B-1----:R-:W-:Y:S01]  /*01a0*/  @P0 REDG.E.ADD.STRONG.GPU desc[UR4][R2.64], R5 ;  /* 0x000000050200098e */ /* 0x002fe2000c12e104 */
[----:B------:R-:W-:Y:S05]  /*01b0*/  EXIT ;  /* 0x000000000000794d */ /* 0x000fea0003800000 */
.L_x_0:
[----:B------:R-:W-:-:S00]  /*01c0*/  BRA `(.L_x_0) ;  /* 0xfffffffc00fc7947 */ /* 0x000fc0000383ffff */
[----:B------:R-:W-:-:S00]  /*01d0*/  NOP ;  /* 0x0000000000007918 */ /* 0x000fc00000000000 */
        /* <DEDUP_REMOVED lines=10> */
.L_x_2:


//--------------------- .text._Z13write_patternPjmj --------------------------
	.section	.text._Z13write_patternPjmj,"ax",@progbits
	.align	128
        .global         _Z13write_patternPjmj
        .type           _Z13write_patternPjmj,@function
        .size           _Z13write_patternPjmj,(.L_x_3 - _Z13write_patternPjmj)
        .other          _Z13write_patternPjmj,@"STO_CUDA_ENTRY STV_DEFAULT"
_Z13write_patternPjmj:
.text._Z13write_patternPjmj:
        /* <DEDUP_REMOVED lines=10> */
[----:B------:R-:W1:Y:S01]  /*00a0*/  LDCU UR6, c[0x0][0x390] ;  /* 0x00007200ff0677ac */ /* 0x000e620008000800 */
[----:B------:R-:W2:Y:S01]  /*00b0*/  LDCU.64 UR4, c[0x0][0x358] ;  /* 0x00006b00ff0477ac */ /* 0x000ea20008000a00 */
[----:B0-----:R-:W-:-:S04]  /*00c0*/  LEA R2, P0, R0, UR8, 0x2 ;  /* 0x0000000800027c11 */ /* 0x001fc8000f8010ff */
[C---:B------:R-:W-:Y:S01]  /*00d0*/  LEA.HI.X R3, R0.reuse, UR9, RZ, 0x2, P0 ;  /* 0x0000000900037c11 */ /* 0x040fe200080f14ff */
[----:B-1----:R-:W-:-:S05]  /*00e0*/  VIADD R5, R0, UR6 ;  /* 0x0000000600057c36 */ /* 0x002fca0008000000 */
[----:B--2---:R-:W-:Y:S01]  /*00f0*/  STG.E desc[UR4][R2.64], R5 ;  /* 0x0000000502007986 */ /* 0x004fe2000c101904 */
[----:B------:R-:W-:Y:S05]  /*0100*/  EXIT ;  /* 0x000000000000794d */ /* 0x000fea0003800000 */
.L_x_1:
        /* <DEDUP_REMOVED lines=15> */
.L_x_3:


//--------------------- .nv.shared.reserved.0     --------------------------
	.section	.nv.shared.reserved.0,"aw",@nobits
	.weak		__nv_reservedSMEM_offset_0_alias
	.size		__nv_reservedSMEM_offset_0_alias, 0, 64
	.other		__nv_reservedSMEM_offset_0_alias,@"STO_CUDA_RESERVED_SHARED STV_DEFAULT"
__nv_reservedSMEM_offset_0_alias:
	.zero		0
	.zero		64


//--------------------- .nv.constant0._Z13check_patternPKjmjPi --------------------------
	.section	.nv.constant0._Z13check_patternPKjmjPi,"a",@progbits
	.sectionflags	@""
	.align	4
.nv.constant0._Z13check_patternPKjmjPi:
	.zero		928


//--------------------- .nv.constant0._Z13write_patternPjmj --------------------------
	.section	.nv.constant0._Z13write_patternPjmj,"a",@progbits
	.sectionflags	@""
	.align	4
.nv.constant0._Z13write_patternPjmj:
	.zero		916


//--------------------- SYMBOLS --------------------------

	.type		.nv.reservedSmem.offset0,@object
	.size		.nv.reservedSmem.offset0,0x4
